//
// Generated by NVIDIA NVVM Compiler
//
// Compiler Build ID: CL-36424714
// Cuda compilation tools, release 13.0, V13.0.88
// Based on NVVM 20.0.0
//

.version 9.0
.target sm_100
.address_size 64

	// .globl	_Z20polynomial_expansionPfiiS_

.visible .entry _Z20polynomial_expansionPfiiS_(
	.param .u64 .ptr .align 1 _Z20polynomial_expansionPfiiS__param_0,
	.param .u32 _Z20polynomial_expansionPfiiS__param_1,
	.param .u32 _Z20polynomial_expansionPfiiS__param_2,
	.param .u64 .ptr .align 1 _Z20polynomial_expansionPfiiS__param_3
)
{
	.reg .pred 	%p<11>;
	.reg .b32 	%r<28>;
	.reg .b32 	%f<125>;
	.reg .b64 	%rd<20>;

	ld.param.u64 	%rd10, [_Z20polynomial_expansionPfiiS__param_0];
	ld.param.u32 	%r17, [_Z20polynomial_expansionPfiiS__param_1];
	ld.param.u32 	%r18, [_Z20polynomial_expansionPfiiS__param_2];
	ld.param.u64 	%rd9, [_Z20polynomial_expansionPfiiS__param_3];
	cvta.to.global.u64 	%rd1, %rd10;
	mov.u32 	%r19, %ctaid.x;
	mov.u32 	%r20, %ntid.x;
	mov.u32 	%r21, %tid.x;
	mad.lo.s32 	%r1, %r19, %r20, %r21;
	setp.ge.s32 	%p1, %r1, %r18;
	@%p1 bra 	$L__BB0_15;
	cvta.to.global.u64 	%rd11, %rd9;
	setp.lt.s32 	%p2, %r17, 1;
	mul.wide.s32 	%rd12, %r1, 4;
	add.s64 	%rd2, %rd11, %rd12;
	mov.f32 	%f124, 0f00000000;
	@%p2 bra 	$L__BB0_14;
	ld.global.f32 	%f1, [%rd2];
	and.b32  	%r2, %r17, 15;
	setp.lt.u32 	%p3, %r17, 16;
	mov.f32 	%f124, 0f00000000;
	mov.f32 	%f114, 0f3F800000;
	mov.b32 	%r25, 0;
	@%p3 bra 	$L__BB0_5;
	and.b32  	%r25, %r17, 2147483632;
	neg.s32 	%r23, %r25;
	add.s64 	%rd18, %rd1, 32;
	mov.f32 	%f124, 0f00000000;
	mov.f32 	%f114, 0f3F800000;
$L__BB0_4:
	.pragma "nounroll";
	ld.global.f32 	%f30, [%rd18+-32];
	fma.rn.f32 	%f31, %f114, %f30, %f124;
	mul.f32 	%f32, %f114, %f1;
	ld.global.f32 	%f33, [%rd18+-28];
	fma.rn.f32 	%f34, %f32, %f33, %f31;
	mul.f32 	%f35, %f32, %f1;
	ld.global.f32 	%f36, [%rd18+-24];
	fma.rn.f32 	%f37, %f35, %f36, %f34;
	mul.f32 	%f38, %f35, %f1;
	ld.global.f32 	%f39, [%rd18+-20];
	fma.rn.f32 	%f40, %f38, %f39, %f37;
	mul.f32 	%f41, %f38, %f1;
	ld.global.f32 	%f42, [%rd18+-16];
	fma.rn.f32 	%f43, %f41, %f42, %f40;
	mul.f32 	%f44, %f41, %f1;
	ld.global.f32 	%f45, [%rd18+-12];
	fma.rn.f32 	%f46, %f44, %f45, %f43;
	mul.f32 	%f47, %f44, %f1;
	ld.global.f32 	%f48, [%rd18+-8];
	fma.rn.f32 	%f49, %f47, %f48, %f46;
	mul.f32 	%f50, %f47, %f1;
	ld.global.f32 	%f51, [%rd18+-4];
	fma.rn.f32 	%f52, %f50, %f51, %f49;
	mul.f32 	%f53, %f50, %f1;
	ld.global.f32 	%f54, [%rd18];
	fma.rn.f32 	%f55, %f53, %f54, %f52;
	mul.f32 	%f56, %f53, %f1;
	ld.global.f32 	%f57, [%rd18+4];
	fma.rn.f32 	%f58, %f56, %f57, %f55;
	mul.f32 	%f59, %f56, %f1;
	ld.global.f32 	%f60, [%rd18+8];
	fma.rn.f32 	%f61, %f59, %f60, %f58;
	mul.f32 	%f62, %f59, %f1;
	ld.global.f32 	%f63, [%rd18+12];
	fma.rn.f32 	%f64, %f62, %f63, %f61;
	mul.f32 	%f65, %f62, %f1;
	ld.global.f32 	%f66, [%rd18+16];
	fma.rn.f32 	%f67, %f65, %f66, %f64;
	mul.f32 	%f68, %f65, %f1;
	ld.global.f32 	%f69, [%rd18+20];
	fma.rn.f32 	%f70, %f68, %f69, %f67;
	mul.f32 	%f71, %f68, %f1;
	ld.global.f32 	%f72, [%rd18+24];
	fma.rn.f32 	%f73, %f71, %f72, %f70;
	mul.f32 	%f74, %f71, %f1;
	ld.global.f32 	%f75, [%rd18+28];
	fma.rn.f32 	%f124, %f74, %f75, %f73;
	mul.f32 	%f114, %f74, %f1;
	add.s32 	%r23, %r23, 16;
	add.s64 	%rd18, %rd18, 64;
	setp.ne.s32 	%p4, %r23, 0;
	@%p4 bra 	$L__BB0_4;
$L__BB0_5:
	setp.eq.s32 	%p5, %r2, 0;
	@%p5 bra 	$L__BB0_14;
	and.b32  	%r8, %r17, 7;
	setp.lt.u32 	%p6, %r2, 8;
	@%p6 bra 	$L__BB0_8;
	mul.wide.u32 	%rd13, %r25, 4;
	add.s64 	%rd14, %rd1, %rd13;
	ld.global.f32 	%f77, [%rd14];
	fma.rn.f32 	%f78, %f114, %f77, %f124;
	mul.f32 	%f79, %f114, %f1;
	ld.global.f32 	%f80, [%rd14+4];
	fma.rn.f32 	%f81, %f79, %f80, %f78;
	mul.f32 	%f82, %f79, %f1;
	ld.global.f32 	%f83, [%rd14+8];
	fma.rn.f32 	%f84, %f82, %f83, %f81;
	mul.f32 	%f85, %f82, %f1;
	ld.global.f32 	%f86, [%rd14+12];
	fma.rn.f32 	%f87, %f85, %f86, %f84;
	mul.f32 	%f88, %f85, %f1;
	ld.global.f32 	%f89, [%rd14+16];
	fma.rn.f32 	%f90, %f88, %f89, %f87;
	mul.f32 	%f91, %f88, %f1;
	ld.global.f32 	%f92, [%rd14+20];
	fma.rn.f32 	%f93, %f91, %f92, %f90;
	mul.f32 	%f94, %f91, %f1;
	ld.global.f32 	%f95, [%rd14+24];
	fma.rn.f32 	%f96, %f94, %f95, %f93;
	mul.f32 	%f97, %f94, %f1;
	ld.global.f32 	%f98, [%rd14+28];
	fma.rn.f32 	%f124, %f97, %f98, %f96;
	mul.f32 	%f114, %f97, %f1;
	add.s32 	%r25, %r25, 8;
$L__BB0_8:
	setp.eq.s32 	%p7, %r8, 0;
	@%p7 bra 	$L__BB0_14;
	and.b32  	%r11, %r17, 3;
	setp.lt.u32 	%p8, %r8, 4;
	@%p8 bra 	$L__BB0_11;
	mul.wide.u32 	%rd15, %r25, 4;
	add.s64 	%rd16, %rd1, %rd15;
	ld.global.f32 	%f100, [%rd16];
	fma.rn.f32 	%f101, %f114, %f100, %f124;
	mul.f32 	%f102, %f114, %f1;
	ld.global.f32 	%f103, [%rd16+4];
	fma.rn.f32 	%f104, %f102, %f103, %f101;
	mul.f32 	%f105, %f102, %f1;
	ld.global.f32 	%f106, [%rd16+8];
	fma.rn.f32 	%f107, %f105, %f106, %f104;
	mul.f32 	%f108, %f105, %f1;
	ld.global.f32 	%f109, [%rd16+12];
	fma.rn.f32 	%f124, %f108, %f109, %f107;
	mul.f32 	%f114, %f108, %f1;
	add.s32 	%r25, %r25, 4;
$L__BB0_11:
	setp.eq.s32 	%p9, %r11, 0;
	@%p9 bra 	$L__BB0_14;
	mul.wide.u32 	%rd17, %r25, 4;
	add.s64 	%rd19, %rd1, %rd17;
	neg.s32 	%r27, %r11;
$L__BB0_13:
	.pragma "nounroll";
	ld.global.f32 	%f110, [%rd19];
	fma.rn.f32 	%f124, %f114, %f110, %f124;
	mul.f32 	%f114, %f114, %f1;
	add.s64 	%rd19, %rd19, 4;
	add.s32 	%r27, %r27, 1;
	setp.ne.s32 	%p10, %r27, 0;
	@%p10 bra 	$L__BB0_13;
$L__BB0_14:
	st.global.f32 	[%rd2], %f124;
$L__BB0_15:
	ret;

}


// ===== COMPILED SASS (sm_100) =====

	.target	sm_100

	.elftype	@"ET_EXEC"


//--------------------- .note.nv.tkinfo           --------------------------
	.section	.note.nv.tkinfo,"",@"SHT_NOTE"
	.sectionflags	@"SHF_NOTE_NV_TKINFO"
	.tkinfo
        /*0018*/ 	.word	0x00000002
        /*0030*/ 	.string	""
        /*0030*/ 	.string	"ptxas"
        /*0030*/ 	.string	"Cuda compilation tools, release 13.0, V13.0.88"
        /*0030*/ 	.string	"Build cuda_13.0.r13.0/compiler.36424714_0"
        /*0030*/ 	.string	"-arch sm_100 -m 64 "



//--------------------- .note.nv.cuinfo           --------------------------
	.section	.note.nv.cuinfo,"",@"SHT_NOTE"
	.sectionflags	@"SHF_NOTE_NV_CUINFO"
        /*0018*/ 	.short	0x0002
        /*001a*/ 	.short	0x0064
        /*001c*/ 	.short	0x0082
	.zero		2


//--------------------- .nv.info                  --------------------------
	.section	.nv.info,"",@"SHT_CUDA_INFO"
	.align	4


	//----- nvinfo : EIATTR_REGCOUNT
	.align		4
        /*0000*/ 	.byte	0x04, 0x2f
        /*0002*/ 	.short	(.L_1 - .L_0)
	.align		4
.L_0:
        /*0004*/ 	.word	index@(_Z20polynomial_expansionPfiiS_)
        /*0008*/ 	.word	0x0000001b


	//----- nvinfo : EIATTR_FRAME_SIZE
	.align		4
.L_1:
        /*000c*/ 	.byte	0x04, 0x11
        /*000e*/ 	.short	(.L_3 - .L_2)
	.align		4
.L_2:
        /*0010*/ 	.word	index@(_Z20polynomial_expansionPfiiS_)
        /*0014*/ 	.word	0x00000000


	//----- nvinfo : EIATTR_MIN_STACK_SIZE
	.align		4
.L_3:
        /*0018*/ 	.byte	0x04, 0x12
        /*001a*/ 	.short	(.L_5 - .L_4)
	.align		4
.L_4:
        /*001c*/ 	.word	index@(_Z20polynomial_expansionPfiiS_)
        /*0020*/ 	.word	0x00000000
.L_5:


//--------------------- .nv.compat                --------------------------
	.section	.nv.compat,"",@"SHT_CUDA_COMPAT_INFO"
	.align	4
        /*0000*/ 	.byte	0x02, 0x09, 0x00, 0x00, 0x02, 0x02, 0x01, 0x00, 0x02, 0x05, 0x05, 0x00, 0x03, 0x07, 0x01, 0x01
        /*0010*/ 	.byte	0x02, 0x03, 0x00, 0x00, 0x02, 0x06, 0x01, 0x00, 0x04, 0x0b, 0x08, 0x00, 0x09, 0x00, 0x00, 0x00
        /*0020*/ 	.byte	0x00, 0x00, 0x00, 0x00


//--------------------- .nv.info._Z20polynomial_expansionPfiiS_ --------------------------
	.section	.nv.info._Z20polynomial_expansionPfiiS_,"",@"SHT_CUDA_INFO"
	.sectionflags	@""
	.align	4


	//----- nvinfo : EIATTR_CUDA_API_VERSION
	.align		4
        /*0000*/ 	.byte	0x04, 0x37
        /*0002*/ 	.short	(.L_7 - .L_6)
.L_6:
        /*0004*/ 	.word	0x00000082


	//----- nvinfo : EIATTR_KPARAM_INFO
	.align		4
.L_7:
        /*0008*/ 	.byte	0x04, 0x17
        /*000a*/ 	.short	(.L_9 - .L_8)
.L_8:
        /*000c*/ 	.word	0x00000000
        /*0010*/ 	.short	0x0003
        /*0012*/ 	.short	0x0010
        /*0014*/ 	.byte	0x00, 0xf5, 0x21, 0x00


	//----- nvinfo : EIATTR_KPARAM_INFO
	.align		4
.L_9:
        /*0018*/ 	.byte	0x04, 0x17
        /*001a*/ 	.short	(.L_11 - .L_10)
.L_10:
        /*001c*/ 	.word	0x00000000
        /*0020*/ 	.short	0x0002
        /*0022*/ 	.short	0x000c
        /*0024*/ 	.byte	0x00, 0xf0, 0x11, 0x00


	//----- nvinfo : EIATTR_KPARAM_INFO
	.align		4
.L_11:
        /*0028*/ 	.byte	0x04, 0x17
        /*002a*/ 	.short	(.L_13 - .L_12)
.L_12:
        /*002c*/ 	.word	0x00000000
        /*0030*/ 	.short	0x0001
        /*0032*/ 	.short	0x0008
        /*0034*/ 	.byte	0x00, 0xf0, 0x11, 0x00


	//----- nvinfo : EIATTR_KPARAM_INFO
	.align		4
.L_13:
        /*0038*/ 	.byte	0x04, 0x17
        /*003a*/ 	.short	(.L_15 - .L_14)
.L_14:
        /*003c*/ 	.word	0x00000000
        /*0040*/ 	.short	0x0000
        /*0042*/ 	.short	0x0000
        /*0044*/ 	.byte	0x00, 0xf5, 0x21, 0x00


	//----- nvinfo : EIATTR_SPARSE_MMA_MASK
	.align		4
.L_15:
        /*0048*/ 	.byte	0x03, 0x50
        /*004a*/ 	.short	0x0000


	//----- nvinfo : EIATTR_MAXREG_COUNT
	.align		4
        /*004c*/ 	.byte	0x03, 0x1b
        /*004e*/ 	.short	0x00ff


	//----- nvinfo : EIATTR_MERCURY_ISA_VERSION
	.align		4
        /*0050*/ 	.byte	0x03, 0x5f
        /*0052*/ 	.short	0x0101


	//----- nvinfo : EIATTR_VRC_CTA_INIT_COUNT
	.align		4
        /*0054*/ 	.byte	0x02, 0x4a
	.zero		1
	.zero		1


	//----- nvinfo : EIATTR_EXIT_INSTR_OFFSETS
	.align		4
        /*0058*/ 	.byte	0x04, 0x1c
        /*005a*/ 	.short	(.L_17 - .L_16)


	//   ....[0]....
.L_16:
        /*005c*/ 	.word	0x00000070


	//   ....[1]....
        /*0060*/ 	.word	0x00000990


	//----- nvinfo : EIATTR_CBANK_PARAM_SIZE
	.align		4
.L_17:
        /*0064*/ 	.byte	0x03, 0x19
        /*0066*/ 	.short	0x0018


	//----- nvinfo : EIATTR_PARAM_CBANK
	.align		4
        /*0068*/ 	.byte	0x04, 0x0a
        /*006a*/ 	.short	(.L_19 - .L_18)
	.align		4
.L_18:
        /*006c*/ 	.word	index@(.nv.constant0._Z20polynomial_expansionPfiiS_)
        /*0070*/ 	.short	0x0380
        /*0072*/ 	.short	0x0018


	//----- nvinfo : EIATTR_SW_WAR
	.align		4
.L_19:
        /*0074*/ 	.byte	0x04, 0x36
        /*0076*/ 	.short	(.L_21 - .L_20)
.L_20:
        /*0078*/ 	.word	0x00000008
.L_21:


//--------------------- .nv.callgraph             --------------------------
	.section	.nv.callgraph,"",@"SHT_CUDA_CALLGRAPH"
	.align	4
	.sectionentsize	8
	.align		4
        /*0000*/ 	.word	0x00000000
	.align		4
        /*0004*/ 	.word	0xffffffff
	.align		4
        /*0008*/ 	.word	0x00000000
	.align		4
        /*000c*/ 	.word	0xfffffffe
	.align		4
        /*0010*/ 	.word	0x00000000
	.align		4
        /*0014*/ 	.word	0xfffffffd
	.align		4
        /*0018*/ 	.word	0x00000000
	.align		4
        /*001c*/ 	.word	0xfffffffc


//--------------------- .text._Z20polynomial_expansionPfiiS_ --------------------------
	.section	.text._Z20polynomial_expansionPfiiS_,"ax",@progbits
	.align	128
        .global         _Z20polynomial_expansionPfiiS_
        .type           _Z20polynomial_expansionPfiiS_,@function
        .size           _Z20polynomial_expansionPfiiS_,(.L_x_7 - _Z20polynomial_expansionPfiiS_)
        .other          _Z20polynomial_expansionPfiiS_,@"STO_CUDA_ENTRY STV_DEFAULT"
_Z20polynomial_expansionPfiiS_:
.text._Z20polynomial_expansionPfiiS_:
[----:B------:R-:W-:Y:S01]  /*0000*/  LDC R1, c[0x0][0x37c] ;  /* 0x0000df00ff017b82 */ /* 0x000fe20000000800 */
[----:B------:R-:W0:Y:S07]  /*0010*/  S2R R0, SR_TID.X ;  /* 0x0000000000007919 */ /* 0x000e2e0000002100 */
[----:B------:R-:W0:Y:S01]  /*0020*/  S2UR UR4, SR_CTAID.X ;  /* 0x00000000000479c3 */ /* 0x000e220000002500 */
[----:B------:R-:W1:Y:S07]  /*0030*/  LDCU UR5, c[0x0][0x38c] ;  /* 0x00007180ff0577ac */ /* 0x000e6e0008000800 */
[----:B------:R-:W0:Y:S02]  /*0040*/  LDC R5, c[0x0][0x360] ;  /* 0x0000d800ff057b82 */ /* 0x000e240000000800 */
[----:B0-----:R-:W-:-:S05]  /*0050*/  IMAD R5, R5, UR4, R0 ;  /* 0x0000000405057c24 */ /* 0x001fca000f8e0200 */
[----:B-1----:R-:W-:-:S13]  /*0060*/  ISETP.GE.AND P0, PT, R5, UR5, PT ;  /* 0x0000000505007c0c */ /* 0x002fda000bf06270 */
[----:B------:R-:W-:Y:S05]  /*0070*/  @P0 EXIT ;  /* 0x000000000000094d */ /* 0x000fea0003800000 */
[----:B------:R-:W0:Y:S01]  /*0080*/  LDCU UR6, c[0x0][0x388] ;  /* 0x00007100ff0677ac */ /* 0x000e220008000800 */
[----:B------:R-:W1:Y:S01]  /*0090*/  LDC.64 R2, c[0x0][0x390] ;  /* 0x0000e400ff027b82 */ /* 0x000e620000000a00 */
[----:B------:R-:W-:Y:S01]  /*00a0*/  HFMA2 R7, -RZ, RZ, 0, 0 ;  /* 0x00000000ff077431 */ /* 0x000fe200000001ff */
[----:B------:R-:W2:Y:S01]  /*00b0*/  LDCU.64 UR10, c[0x0][0x358] ;  /* 0x00006b00ff0a77ac */ /* 0x000ea20008000a00 */
[----:B0-----:R-:W-:Y:S01]  /*00c0*/  UISETP.GE.AND UP0, UPT, UR6, 0x1, UPT ;  /* 0x000000010600788c */ /* 0x001fe2000bf06270 */
[----:B-1----:R-:W-:-:S08]  /*00d0*/  IMAD.WIDE R2, R5, 0x4, R2 ;  /* 0x0000000405027825 */ /* 0x002fd000078e0202 */
[----:B--2---:R-:W-:Y:S05]  /*00e0*/  BRA.U !UP0, `(.L_x_0) ;  /* 0x0000000908247547 */ /* 0x004fea000b800000 */
[----:B------:R0:W5:Y:S01]  /*00f0*/  LDG.E R0, desc[UR10][R2.64] ;  /* 0x0000000a02007981 */ /* 0x000162000c1e1900 */
[----:B------:R-:W-:Y:S01]  /*0100*/  UISETP.GE.U32.AND UP1, UPT, UR6, 0x10, UPT ;  /* 0x000000100600788c */ /* 0x000fe2000bf26070 */
[----:B------:R-:W-:Y:S01]  /*0110*/  MOV R7, RZ ;  /* 0x000000ff00077202 */ /* 0x000fe20000000f00 */
[----:B------:R-:W-:Y:S01]  /*0120*/  ULOP3.LUT UR7, UR6, 0xf, URZ, 0xc0, !UPT ;  /* 0x0000000f06077892 */ /* 0x000fe2000f8ec0ff */
[----:B------:R-:W-:Y:S02]  /*0130*/  MOV R6, 0x3f800000 ;  /* 0x3f80000000067802 */ /* 0x000fe40000000f00 */
[----:B------:R-:W-:Y:S01]  /*0140*/  MOV R8, RZ ;  /* 0x000000ff00087202 */ /* 0x000fe20000000f00 */
[----:B------:R-:W-:-:S03]  /*0150*/  UISETP.NE.AND UP0, UPT, UR7, URZ, UPT ;  /* 0x000000ff0700728c */ /* 0x000fc6000bf05270 */
[----:B0-----:R-:W-:Y:S08]  /*0160*/  BRA.U !UP1, `(.L_x_1) ;  /* 0x0000000109fc7547 */ /* 0x001ff0000b800000 */
[----:B------:R-:W0:Y:S01]  /*0170*/  LDCU.64 UR4, c[0x0][0x380] ;  /* 0x00007000ff0477ac */ /* 0x000e220008000a00 */
[----:B------:R-:W-:Y:S01]  /*0180*/  HFMA2 R6, -RZ, RZ, 1.875, 0 ;  /* 0x3f800000ff067431 */ /* 0x000fe200000001ff */
[----:B------:R-:W-:Y:S01]  /*0190*/  MOV R7, RZ ;  /* 0x000000ff00077202 */ /* 0x000fe20000000f00 */
[----:B------:R-:W-:-:S04]  /*01a0*/  ULOP3.LUT UR8, UR6, 0x7ffffff0, URZ, 0xc0, !UPT ;  /* 0x7ffffff006087892 */ /* 0x000fc8000f8ec0ff */
[----:B------:R-:W-:Y:S02]  /*01b0*/  UIADD3 UR9, UPT, UPT, -UR8, URZ, URZ ;  /* 0x000000ff08097290 */ /* 0x000fe4000fffe1ff */
[----:B------:R-:W-:Y:S01]  /*01c0*/  MOV R8, UR8 ;  /* 0x0000000800087c02 */ /* 0x000fe20008000f00 */
[----:B0-----:R-:W-:-:S04]  /*01d0*/  UIADD3 UR4, UP1, UPT, UR4, 0x20, URZ ;  /* 0x0000002004047890 */ /* 0x001fc8000ff3e0ff */
[----:B------:R-:W-:Y:S02]  /*01e0*/  UIADD3.X UR5, UPT, UPT, URZ, UR5, URZ, UP1, !UPT ;  /* 0x00000005ff057290 */ /* 0x000fe40008ffe4ff */
[----:B------:R-:W-:-:S04]  /*01f0*/  MOV R4, UR4 ;  /* 0x0000000400047c02 */ /* 0x000fc80008000f00 */
[----:B------:R-:W-:-:S07]  /*0200*/  MOV R5, UR5 ;  /* 0x0000000500057c02 */ /* 0x000fce0008000f00 */
.L_x_2:
[----:B------:R-:W2:Y:S04]  /*0210*/  LDG.E R22, desc[UR10][R4.64+-0x20] ;  /* 0xffffe00a04167981 */ /* 0x000ea8000c1e1900 */
[----:B------:R-:W3:Y:S04]  /*0220*/  LDG.E R23, desc[UR10][R4.64+-0x1c] ;  /* 0xffffe40a04177981 */ /* 0x000ee8000c1e1900 */
[----:B------:R-:W4:Y:S04]  /*0230*/  LDG.E R24, desc[UR10][R4.64+-0x18] ;  /* 0xffffe80a04187981 */ /* 0x000f28000c1e1900 */
        /* <DEDUP_REMOVED lines=12> */
[----:B------:R0:W4:Y:S01]  /*0300*/  LDG.E R9, desc[UR10][R4.64+0x1c] ;  /* 0x00001c0a04097981 */ /* 0x000122000c1e1900 */
[----:B------:R-:W-:-:S04]  /*0310*/  UIADD3 UR9, UPT, UPT, UR9, 0x10, URZ ;  /* 0x0000001009097890 */ /* 0x000fc8000fffe0ff */
[----:B------:R-:W-:Y:S01]  /*0320*/  UISETP.NE.AND UP1, UPT, UR9, URZ, UPT ;  /* 0x000000ff0900728c */ /* 0x000fe2000bf25270 */
[----:B0-----:R-:W-:-:S04]  /*0330*/  IADD3 R4, P0, PT, R4, 0x40, RZ ;  /* 0x0000004004047810 */ /* 0x001fc80007f1e0ff */
[----:B------:R-:W-:Y:S01]  /*0340*/  IADD3.X R5, PT, PT, RZ, R5, RZ, P0, !PT ;  /* 0x00000005ff057210 */ /* 0x000fe200007fe4ff */
[-C--:B--2---:R-:W-:Y:S01]  /*0350*/  FFMA R22, R22, R6.reuse, R7 ;  /* 0x0000000616167223 */ /* 0x084fe20000000007 */
[----:B-----5:R-:W-:-:S04]  /*0360*/  FMUL R7, R0, R6 ;  /* 0x0000000600077220 */ /* 0x020fc80000400000 */
[----:B---3--:R-:W-:Y:S01]  /*0370*/  FFMA R22, R7, R23, R22 ;  /* 0x0000001707167223 */ /* 0x008fe20000000016 */
[----:B------:R-:W-:-:S04]  /*0380*/  FMUL R7, R0, R7 ;  /* 0x0000000700077220 */ /* 0x000fc80000400000 */
[----:B----4-:R-:W-:Y:S01]  /*0390*/  FFMA R22, R7, R24, R22 ;  /* 0x0000001807167223 */ /* 0x010fe20000000016 */
[----:B------:R-:W-:-:S04]  /*03a0*/  FMUL R7, R0, R7 ;  /* 0x0000000700077220 */ /* 0x000fc80000400000 */
[----:B------:R-:W-:Y:S01]  /*03b0*/  FFMA R21, R7, R21, R22 ;  /* 0x0000001507157223 */ /* 0x000fe20000000016 */
        /* <DEDUP_REMOVED lines=24> */
[----:B------:R-:W-:Y:S01]  /*0540*/  FMUL R6, R0, R11 ;  /* 0x0000000b00067220 */ /* 0x000fe20000400000 */
[----:B------:R-:W-:Y:S06]  /*0550*/  BRA.U UP1, `(.L_x_2) ;  /* 0xfffffffd012c7547 */ /* 0x000fec000b83ffff */
.L_x_1:
[----:B------:R-:W-:Y:S05]  /*0560*/  BRA.U !UP0, `(.L_x_0) ;  /* 0x0000000508047547 */ /* 0x000fea000b800000 */
[----:B------:R-:W-:Y:S02]  /*0570*/  UISETP.GE.U32.AND UP0, UPT, UR7, 0x8, UPT ;  /* 0x000000080700788c */ /* 0x000fe4000bf06070 */
[----:B------:R-:W-:-:S04]  /*0580*/  ULOP3.LUT UR5, UR6, 0x7, URZ, 0xc0, !UPT ;  /* 0x0000000706057892 */ /* 0x000fc8000f8ec0ff */
[----:B------:R-:W-:-:S03]  /*0590*/  UISETP.NE.AND UP1, UPT, UR5, URZ, UPT ;  /* 0x000000ff0500728c */ /* 0x000fc6000bf25270 */
[----:B------:R-:W-:Y:S08]  /*05a0*/  BRA.U !UP0, `(.L_x_3) ;  /* 0x00000001086c7547 */ /* 0x000ff0000b800000 */
[----:B------:R-:W0:Y:S02]  /*05b0*/  LDC.64 R4, c[0x0][0x380] ;  /* 0x0000e000ff047b82 */ /* 0x000e240000000a00 */
[----:B0-----:R-:W-:-:S05]  /*05c0*/  IMAD.WIDE.U32 R4, R8, 0x4, R4 ;  /* 0x0000000408047825 */ /* 0x001fca00078e0004 */
[----:B------:R-:W2:Y:S04]  /*05d0*/  LDG.E R9, desc[UR10][R4.64] ;  /* 0x0000000a04097981 */ /* 0x000ea8000c1e1900 */
[----:B------:R-:W3:Y:S04]  /*05e0*/  LDG.E R11, desc[UR10][R4.64+0x4] ;  /* 0x0000040a040b7981 */ /* 0x000ee8000c1e1900 */
[----:B------:R-:W4:Y:S04]  /*05f0*/  LDG.E R12, desc[UR10][R4.64+0x8] ;  /* 0x0000080a040c7981 */ /* 0x000f28000c1e1900 */
[----:B------:R-:W4:Y:S04]  /*0600*/  LDG.E R13, desc[UR10][R4.64+0xc] ;  /* 0x00000c0a040d7981 */ /* 0x000f28000c1e1900 */
[----:B------:R-:W4:Y:S04]  /*0610*/  LDG.E R14, desc[UR10][R4.64+0x10] ;  /* 0x0000100a040e7981 */ /* 0x000f28000c1e1900 */
[----:B------:R-:W4:Y:S04]  /*0620*/  LDG.E R15, desc[UR10][R4.64+0x14] ;  /* 0x0000140a040f7981 */ /* 0x000f28000c1e1900 */
[----:B------:R-:W4:Y:S04]  /*0630*/  LDG.E R16, desc[UR10][R4.64+0x18] ;  /* 0x0000180a04107981 */ /* 0x000f28000c1e1900 */
[----:B------:R0:W4:Y:S01]  /*0640*/  LDG.E R17, desc[UR10][R4.64+0x1c] ;  /* 0x00001c0a04117981 */ /* 0x000122000c1e1900 */
[----:B-----5:R-:W-:Y:S01]  /*0650*/  FMUL R10, R0, R6 ;  /* 0x00000006000a7220 */ /* 0x020fe20000400000 */
[----:B------:R-:W-:Y:S01]  /*0660*/  IADD3 R8, PT, PT, R8, 0x8, RZ ;  /* 0x0000000808087810 */ /* 0x000fe20007ffe0ff */
[----:B--2---:R-:W-:-:S02]  /*0670*/  FFMA R9, R6, R9, R7 ;  /* 0x0000000906097223 */ /* 0x004fc40000000007 */
[----:B------:R-:W-:Y:S02]  /*0680*/  FMUL R6, R0, R10 ;  /* 0x0000000a00067220 */ /* 0x000fe40000400000 */
[----:B---3--:R-:W-:Y:S02]  /*0690*/  FFMA R9, R10, R11, R9 ;  /* 0x0000000b0a097223 */ /* 0x008fe40000000009 */
[----:B------:R-:W-:Y:S02]  /*06a0*/  FMUL R10, R0, R6 ;  /* 0x00000006000a7220 */ /* 0x000fe40000400000 */
[----:B----4-:R-:W-:Y:S02]  /*06b0*/  FFMA R9, R6, R12, R9 ;  /* 0x0000000c06097223 */ /* 0x010fe40000000009 */
[----:B------:R-:W-:Y:S02]  /*06c0*/  FMUL R6, R0, R10 ;  /* 0x0000000a00067220 */ /* 0x000fe40000400000 */
[----:B------:R-:W-:-:S02]  /*06d0*/  FFMA R9, R10, R13, R9 ;  /* 0x0000000d0a097223 */ /* 0x000fc40000000009 */
[----:B------:R-:W-:Y:S02]  /*06e0*/  FMUL R10, R0, R6 ;  /* 0x00000006000a7220 */ /* 0x000fe40000400000 */
[----:B------:R-:W-:Y:S02]  /*06f0*/  FFMA R9, R6, R14, R9 ;  /* 0x0000000e06097223 */ /* 0x000fe40000000009 */
[----:B0-----:R-:W-:Y:S02]  /*0700*/  FMUL R4, R0, R10 ;  /* 0x0000000a00047220 */ /* 0x001fe40000400000 */
[----:B------:R-:W-:Y:S02]  /*0710*/  FFMA R9, R10, R15, R9 ;  /* 0x0000000f0a097223 */ /* 0x000fe40000000009 */
[----:B------:R-:W-:Y:S02]  /*0720*/  FMUL R10, R0, R4 ;  /* 0x00000004000a7220 */ /* 0x000fe40000400000 */
[----:B------:R-:W-:-:S02]  /*0730*/  FFMA R9, R4, R16, R9 ;  /* 0x0000001004097223 */ /* 0x000fc40000000009 */
[----:B------:R-:W-:Y:S02]  /*0740*/  FMUL R6, R0, R10 ;  /* 0x0000000a00067220 */ /* 0x000fe40000400000 */
[----:B------:R-:W-:-:S07]  /*0750*/  FFMA R7, R10, R17, R9 ;  /* 0x000000110a077223 */ /* 0x000fce0000000009 */
.L_x_3:
        /* <DEDUP_REMOVED lines=10> */
[----:B------:R-:W4:Y:S01]  /*0800*/  LDG.E R13, desc[UR10][R4.64+0xc] ;  /* 0x00000c0a040d7981 */ /* 0x000f22000c1e1900 */
        /* <DEDUP_REMOVED lines=8> */
[----:B------:R-:W-:-:S07]  /*0890*/  FFMA R7, R10, R13, R9 ;  /* 0x0000000d0a077223 */ /* 0x000fce0000000009 */
.L_x_4:
[----:B------:R-:W-:Y:S05]  /*08a0*/  BRA.U !UP1, `(.L_x_0) ;  /* 0x0000000109347547 */ /* 0x000fea000b800000 */
[----:B------:R-:W0:Y:S01]  /*08b0*/  LDC.64 R4, c[0x0][0x380] ;  /* 0x0000e000ff047b82 */ /* 0x000e220000000a00 */
[----:B------:R-:W-:Y:S01]  /*08c0*/  UIADD3 UR4, UPT, UPT, -UR4, URZ, URZ ;  /* 0x000000ff04047290 */ /* 0x000fe2000fffe1ff */
[----:B0-----:R-:W-:-:S11]  /*08d0*/  IMAD.WIDE.U32 R8, R8, 0x4, R4 ;  /* 0x0000000408087825 */ /* 0x001fd600078e0004 */
.L_x_5:
[----:B------:R-:W-:Y:S02]  /*08e0*/  MOV R4, R8 ;  /* 0x0000000800047202 */ /* 0x000fe40000000f00 */
[----:B------:R-:W-:-:S05]  /*08f0*/  MOV R5, R9 ;  /* 0x0000000900057202 */ /* 0x000fca0000000f00 */
[----:B------:R-:W2:Y:S01]  /*0900*/  LDG.E R4, desc[UR10][R4.64] ;  /* 0x0000000a04047981 */ /* 0x000ea2000c1e1900 */
[----:B------:R-:W-:Y:S01]  /*0910*/  UIADD3 UR4, UPT, UPT, UR4, 0x1, URZ ;  /* 0x0000000104047890 */ /* 0x000fe2000fffe0ff */
[----:B------:R-:W-:-:S03]  /*0920*/  IADD3 R8, P0, PT, R8, 0x4, RZ ;  /* 0x0000000408087810 */ /* 0x000fc60007f1e0ff */
[----:B------:R-:W-:Y:S01]  /*0930*/  UISETP.NE.AND UP0, UPT, UR4, URZ, UPT ;  /* 0x000000ff0400728c */ /* 0x000fe2000bf05270 */
[----:B------:R-:W-:Y:S01]  /*0940*/  IADD3.X R9, PT, PT, RZ, R9, RZ, P0, !PT ;  /* 0x00000009ff097210 */ /* 0x000fe200007fe4ff */
[-C--:B--2---:R-:W-:Y:S01]  /*0950*/  FFMA R7, R4, R6.reuse, R7 ;  /* 0x0000000604077223 */ /* 0x084fe20000000007 */
[----:B-----5:R-:W-:-:S06]  /*0960*/  FMUL R6, R0, R6 ;  /* 0x0000000600067220 */ /* 0x020fcc0000400000 */
[----:B------:R-:W-:Y:S05]  /*0970*/  BRA.U UP0, `(.L_x_5) ;  /* 0xfffffffd00d87547 */ /* 0x000fea000b83ffff */
.L_x_0:
[----:B------:R-:W-:Y:S01]  /*0980*/  STG.E desc[UR10][R2.64], R7 ;  /* 0x0000000702007986 */ /* 0x000fe2000c10190a */
[----:B------:R-:W-:Y:S05]  /*0990*/  EXIT ;  /* 0x000000000000794d */ /* 0x000fea0003800000 */
.L_x_6:
[----:B------:R-:W-:-:S00]  /*09a0*/  BRA `(.L_x_6) ;  /* 0xfffffffc00fc7947 */ /* 0x000fc0000383ffff */
[----:B------:R-:W-:-:S00]  /*09b0*/  NOP ;  /* 0x0000000000007918 */ /* 0x000fc00000000000 */
        /* <DEDUP_REMOVED lines=12> */
.L_x_7:


//--------------------- .nv.shared.reserved.0     --------------------------
	.section	.nv.shared.reserved.0,"aw",@nobits
	.weak		__nv_reservedSMEM_offset_0_alias
	.size		__nv_reservedSMEM_offset_0_alias, 0, 64
	.other		__nv_reservedSMEM_offset_0_alias,@"STO_CUDA_RESERVED_SHARED STV_DEFAULT"
__nv_reservedSMEM_offset_0_alias:
	.zero		0
	.zero		64


//--------------------- .nv.constant0._Z20polynomial_expansionPfiiS_ --------------------------
	.section	.nv.constant0._Z20polynomial_expansionPfiiS_,"a",@progbits
	.sectionflags	@""
	.align	4
.nv.constant0._Z20polynomial_expansionPfiiS_:
	.zero		920


//--------------------- SYMBOLS --------------------------

	.type		.nv.reservedSmem.offset0,@object
	.size		.nv.reservedSmem.offset0,0x4
